	.headerflags	@"EF_CUDA_TEXMODE_UNIFIED EF_CUDA_64BIT_ADDRESS EF_CUDA_ACCELERATORS EF_CUDA_SM90 EF_CUDA_VIRTUAL_SM(EF_CUDA_SM90)"
	.elftype	@"ET_EXEC"


//--------------------- .nv.info                  --------------------------
	.section	.nv.info,"",@"SHT_CUDA_INFO"
	.align	4


	//----- nvinfo : EIATTR_REGCOUNT
	.align		4
        /*0000*/ 	.byte	0x04, 0x2f
        /*0002*/ 	.short	(.L_2 - .L_1)
	.align		4
.L_1:
        /*0004*/ 	.word	index@(triton_poi_fused_add_exp_log_mul_0)
        /*0008*/ 	.word	0x0000000a


	//----- nvinfo : EIATTR_MIN_STACK_SIZE
	.align		4
.L_2:
        /*000c*/ 	.byte	0x04, 0x12
        /*000e*/ 	.short	(.L_4 - .L_3)
	.align		4
.L_3:
        /*0010*/ 	.word	index@(triton_poi_fused_add_exp_log_mul_0)
        /*0014*/ 	.word	0x00000000


	//----- nvinfo : EIATTR_FRAME_SIZE
	.align		4
.L_4:
        /*0018*/ 	.byte	0x04, 0x11
        /*001a*/ 	.short	(.L_6 - .L_5)
	.align		4
.L_5:
        /*001c*/ 	.word	index@(triton_poi_fused_add_exp_log_mul_0)
        /*0020*/ 	.word	0x00000000


	//----- nvinfo : EIATTR_MIN_STACK_SIZE
	.align		4
.L_6:
        /*0024*/ 	.byte	0x04, 0x12
        /*0026*/ 	.short	(.L_8 - .L_7)
	.align		4
.L_7:
        /*0028*/ 	.word	index@(triton_poi_fused_add_exp_log_mul_0)
        /*002c*/ 	.word	0x00000000
.L_8:


//--------------------- .nv.info.triton_poi_fused_add_exp_log_mul_0 --------------------------
	.section	.nv.info.triton_poi_fused_add_exp_log_mul_0,"",@"SHT_CUDA_INFO"
	.sectionflags	@""
	.align	4


	//----- nvinfo : EIATTR_CUDA_API_VERSION
	.align		4
        /*0000*/ 	.byte	0x04, 0x37
        /*0002*/ 	.short	(.L_10 - .L_9)
.L_9:
        /*0004*/ 	.word	0x0000007c


	//----- nvinfo : EIATTR_KPARAM_INFO
	.align		4
.L_10:
        /*0008*/ 	.byte	0x04, 0x17
        /*000a*/ 	.short	(.L_12 - .L_11)
.L_11:
        /*000c*/ 	.word	0x00000000
        /*0010*/ 	.short	0x0002
        /*0012*/ 	.short	0x0010
        /*0014*/ 	.byte	0x00, 0xf0, 0x11, 0x00


	//----- nvinfo : EIATTR_KPARAM_INFO
	.align		4
.L_12:
        /*0018*/ 	.byte	0x04, 0x17
        /*001a*/ 	.short	(.L_14 - .L_13)
.L_13:
        /*001c*/ 	.word	0x00000000
        /*0020*/ 	.short	0x0001
        /*0022*/ 	.short	0x0008
        /*0024*/ 	.byte	0x00, 0xf4, 0x21, 0x00


	//----- nvinfo : EIATTR_KPARAM_INFO
	.align		4
.L_14:
        /*0028*/ 	.byte	0x04, 0x17
        /*002a*/ 	.short	(.L_16 - .L_15)
.L_15:
        /*002c*/ 	.word	0x00000000
        /*0030*/ 	.short	0x0000
        /*0032*/ 	.short	0x0000
        /*0034*/ 	.byte	0x00, 0xf4, 0x21, 0x00


	//----- nvinfo : EIATTR_SPARSE_MMA_MASK
	.align		4
.L_16:
        /*0038*/ 	.byte	0x03, 0x50
        /*003a*/ 	.short	0x0000


	//----- nvinfo : EIATTR_MAXREG_COUNT
	.align		4
        /*003c*/ 	.byte	0x03, 0x1b
        /*003e*/ 	.short	0x00ff


	//----- nvinfo : EIATTR_EXIT_INSTR_OFFSETS
	.align		4
        /*0040*/ 	.byte	0x04, 0x1c
        /*0042*/ 	.short	(.L_18 - .L_17)


	//   ....[0]....
.L_17:
        /*0044*/ 	.word	0x00000340


	//   ....[1]....
        /*0048*/ 	.word	0x00000360


	//----- nvinfo : EIATTR_REQNTID
	.align		4
.L_18:
        /*004c*/ 	.byte	0x04, 0x10
        /*004e*/ 	.short	(.L_20 - .L_19)
.L_19:
        /*0050*/ 	.word	0x00000080
        /*0054*/ 	.word	0x00000001
        /*0058*/ 	.word	0x00000001


	//----- nvinfo : EIATTR_CRS_STACK_SIZE
	.align		4
.L_20:
        /*005c*/ 	.byte	0x04, 0x1e
        /*005e*/ 	.short	(.L_22 - .L_21)
.L_21:
        /*0060*/ 	.word	0x00000000


	//----- nvinfo : EIATTR_CBANK_PARAM_SIZE
	.align		4
.L_22:
        /*0064*/ 	.byte	0x03, 0x19
        /*0066*/ 	.short	0x0014


	//----- nvinfo : EIATTR_PARAM_CBANK
	.align		4
        /*0068*/ 	.byte	0x04, 0x0a
        /*006a*/ 	.short	(.L_24 - .L_23)
	.align		4
.L_23:
        /*006c*/ 	.word	index@(.nv.constant0.triton_poi_fused_add_exp_log_mul_0)
        /*0070*/ 	.short	0x0210
        /*0072*/ 	.short	0x0014


	//----- nvinfo : EIATTR_SW_WAR
	.align		4
.L_24:
        /*0074*/ 	.byte	0x04, 0x36
        /*0076*/ 	.short	(.L_26 - .L_25)
.L_25:
        /*0078*/ 	.word	0x00000008
.L_26:


//--------------------- .nv.callgraph             --------------------------
	.section	.nv.callgraph,"",@"SHT_CUDA_CALLGRAPH"
	.align	4
	.sectionentsize	8
	.align		4
        /*0000*/ 	.word	0x00000000
	.align		4
        /*0004*/ 	.word	0xffffffff
	.align		4
        /*0008*/ 	.word	0x00000000
	.align		4
        /*000c*/ 	.word	0xfffffffe
	.align		4
        /*0010*/ 	.word	0x00000000
	.align		4
        /*0014*/ 	.word	0xfffffffd
	.align		4
        /*0018*/ 	.word	0x00000000
	.align		4
        /*001c*/ 	.word	0xfffffffc


//--------------------- .nv.constant4             --------------------------
	.section	.nv.constant4,"a",@progbits
	.align	8
	.align		8
.nv.constant4:
        /*0000*/ 	.dword	_$_str


//--------------------- .text.triton_poi_fused_add_exp_log_mul_0 --------------------------
	.section	.text.triton_poi_fused_add_exp_log_mul_0,"ax",@progbits
	.align	128
        .global         triton_poi_fused_add_exp_log_mul_0
        .type           triton_poi_fused_add_exp_log_mul_0,@function
        .size           triton_poi_fused_add_exp_log_mul_0,(.L_x_3 - triton_poi_fused_add_exp_log_mul_0)
        .other          triton_poi_fused_add_exp_log_mul_0,@"STO_CUDA_ENTRY STV_DEFAULT"
triton_poi_fused_add_exp_log_mul_0:
.text.triton_poi_fused_add_exp_log_mul_0:
[----:B------:R-:W0:Y:S02]  /*0000*/  LDC R1, c[0x0][0x28] ;  /* 0x00000a00ff017b82 */ /* 0x000e240000000800 */
[----:B------:R-:W1:Y:S01]  /*0010*/  S2R R0, SR_TID.X ;  /* 0x0000000000007919 */ /* 0x000e620000002100 */
[----:B------:R-:W-:Y:S01]  /*0020*/  ULDC.64 UR4, c[0x0][0x208] ;  /* 0x0000820000047ab9 */ /* 0x000fe20000000a00 */
[----:B------:R-:W-:Y:S01]  /*0030*/  BSSY B0, `(.L_x_0) ;  /* 0x000000a000007945 */ /* 0x000fe20003800000 */
[----:B------:R-:W-:Y:S01]  /*0040*/  HFMA2.MMA R2, -RZ, RZ, 0, 0 ;  /* 0x00000000ff027435 */ /* 0x000fe200000001ff */
[----:B------:R-:W2:Y:S01]  /*0050*/  S2R R3, SR_CTAID.X ;  /* 0x0000000000037919 */ /* 0x000ea20000002500 */
[----:B-1----:R-:W-:-:S04]  /*0060*/  LOP3.LUT R0, R0, 0x7f, RZ, 0xc0, !PT ;  /* 0x0000007f00007812 */ /* 0x002fc800078ec0ff */
[----:B--2---:R-:W-:-:S04]  /*0070*/  LEA R0, R3, R0, 0x7 ;  /* 0x0000000003007211 */ /* 0x004fc800078e38ff */
[----:B------:R-:W-:-:S13]  /*0080*/  ISETP.GE.AND P0, PT, R0, 0x100, PT ;  /* 0x000001000000780c */ /* 0x000fda0003f06270 */
[----:B------:R-:W-:Y:S05]  /*0090*/  @P0 BRA `(.L_x_1) ;  /* 0x00000000000c0947 */ /* 0x000fea0003800000 */
[----:B------:R-:W1:Y:S02]  /*00a0*/  LDC.64 R2, c[0x0][0x210] ;  /* 0x00008400ff027b82 */ /* 0x000e640000000a00 */
[----:B-1----:R-:W-:-:S06]  /*00b0*/  IMAD.WIDE R2, R0, 0x4, R2 ;  /* 0x0000000400027825 */ /* 0x002fcc00078e0202 */
[----:B------:R1:W5:Y:S02]  /*00c0*/  LDG.E R2, desc[UR4][R2.64] ;  /* 0x0000000402027981 */ /* 0x000364000c1e1900 */
.L_x_1:
[----:B------:R-:W-:Y:S05]  /*00d0*/  BSYNC B0 ;  /* 0x0000000000007941 */ /* 0x000fea0003800000 */
.L_x_0:
[----:B-----5:R-:W-:Y:S01]  /*00e0*/  FMUL R2, R2, 1.4426950216293334961 ;  /* 0x3fb8aa3b02027820 */ /* 0x020fe20000400000 */
[----:B------:R-:W-:Y:S01]  /*00f0*/  MOV R6, 0x3e055027 ;  /* 0x3e05502700067802 */ /* 0x000fe20000000f00 */
[----:B------:R-:W-:-:S03]  /*0100*/  ULDC.64 UR6, c[0x0][0x218] ;  /* 0x0000860000067ab9 */ /* 0x000fc60000000a00 */
[----:B------:R-:W-:-:S13]  /*0110*/  FSETP.GEU.AND P1, PT, R2, -126, PT ;  /* 0xc2fc00000200780b */ /* 0x000fda0003f2e000 */
[----:B------:R-:W-:-:S04]  /*0120*/  @!P1 FMUL R2, R2, 0.5 ;  /* 0x3f00000002029820 */ /* 0x000fc80000400000 */
[----:B-1----:R-:W1:Y:S02]  /*0130*/  MUFU.EX2 R3, R2 ;  /* 0x0000000200037308 */ /* 0x002e640000000800 */
[----:B-1----:R-:W-:-:S04]  /*0140*/  @!P1 FMUL R3, R3, R3 ;  /* 0x0000000303039220 */ /* 0x002fc80000400000 */
[----:B------:R-:W-:-:S04]  /*0150*/  FMUL R4, R3, 0.10480987280607223511 ;  /* 0x3dd6a68f03047820 */ /* 0x000fc80000400000 */
[----:B------:R-:W-:-:S04]  /*0160*/  FFMA R4, R3, 0.89519011974334716797, R4 ;  /* 0x3f652b2e03047823 */ /* 0x000fc80000000004 */
[----:B------:R-:W-:-:S05]  /*0170*/  FADD R4, R4, 1.1920928955078125e-07 ;  /* 0x3400000004047421 */ /* 0x000fca0000000000 */
[----:B------:R-:W-:-:S13]  /*0180*/  FSETP.GEU.AND P2, PT, R4, 1.175494350822287508e-38, PT ;  /* 0x008000000400780b */ /* 0x000fda0003f4e000 */
[----:B------:R-:W-:-:S05]  /*0190*/  @!P2 FMUL R4, R4, 8388608 ;  /* 0x4b0000000404a820 */ /* 0x000fca0000400000 */
[----:B------:R-:W-:Y:S02]  /*01a0*/  IADD3 R3, R4, -0x3f2aaaab, RZ ;  /* 0xc0d5555504037810 */ /* 0x000fe40007ffe0ff */
[----:B------:R-:W-:Y:S02]  /*01b0*/  ISETP.GE.U32.AND P1, PT, R4, 0x7f800000, PT ;  /* 0x7f8000000400780c */ /* 0x000fe40003f26070 */
[----:B------:R-:W-:-:S04]  /*01c0*/  LOP3.LUT R3, R3, 0xff800000, RZ, 0xc0, !PT ;  /* 0xff80000003037812 */ /* 0x000fc800078ec0ff */
[----:B------:R-:W-:Y:S02]  /*01d0*/  IADD3 R5, R4, -R3, RZ ;  /* 0x8000000304057210 */ /* 0x000fe40007ffe0ff */
[----:B------:R-:W-:-:S03]  /*01e0*/  I2FP.F32.S32 R3, R3 ;  /* 0x0000000300037245 */ /* 0x000fc60000201400 */
[----:B------:R-:W-:Y:S02]  /*01f0*/  FADD R5, R5, -1 ;  /* 0xbf80000005057421 */ /* 0x000fe40000000000 */
[----:B------:R-:W-:Y:S02]  /*0200*/  @P1 MOV R7, 0x7f800000 ;  /* 0x7f80000000071802 */ /* 0x000fe40000000f00 */
[----:B------:R-:W-:-:S04]  /*0210*/  FFMA.FTZ R2, R5, -R6, 0.14084610342979431152 ;  /* 0x3e1039f605027423 */ /* 0x000fc80000010806 */
[----:B------:R-:W-:-:S04]  /*0220*/  FFMA.FTZ R2, R5, R2, -0.12148627638816833496 ;  /* 0xbdf8cdcc05027423 */ /* 0x000fc80000010002 */
[----:B------:R-:W-:-:S04]  /*0230*/  FFMA.FTZ R2, R5, R2, 0.13980610668659210205 ;  /* 0x3e0f295505027423 */ /* 0x000fc80000010002 */
[----:B------:R-:W-:-:S04]  /*0240*/  FFMA.FTZ R2, R5, R2, -0.16684235632419586182 ;  /* 0xbe2ad8b905027423 */ /* 0x000fc80000010002 */
[----:B------:R-:W-:-:S04]  /*0250*/  FFMA.FTZ R2, R5, R2, 0.20012299716472625732 ;  /* 0x3e4ced0b05027423 */ /* 0x000fc80000010002 */
[----:B------:R-:W-:-:S04]  /*0260*/  FFMA.FTZ R2, R5, R2, -0.24999669194221496582 ;  /* 0xbe7fff2205027423 */ /* 0x000fc80000010002 */
[----:B------:R-:W-:-:S04]  /*0270*/  FFMA.FTZ R2, R5, R2, 0.33333182334899902344 ;  /* 0x3eaaaa7805027423 */ /* 0x000fc80000010002 */
[----:B------:R-:W-:Y:S01]  /*0280*/  FFMA.FTZ R6, R5, R2, -0.5 ;  /* 0xbf00000005067423 */ /* 0x000fe20000010002 */
[----:B------:R-:W-:-:S03]  /*0290*/  FSEL R2, RZ, -23, P2 ;  /* 0xc1b80000ff027808 */ /* 0x000fc60001000000 */
[----:B------:R-:W-:Y:S02]  /*02a0*/  FMUL R6, R5, R6 ;  /* 0x0000000605067220 */ /* 0x000fe40000400000 */
[----:B------:R-:W-:Y:S01]  /*02b0*/  FFMA.FTZ R2, R3, 1.1920928955078125e-07, R2 ;  /* 0x3400000003027823 */ /* 0x000fe20000010002 */
[----:B------:R-:W-:Y:S01]  /*02c0*/  SHF.R.S32.HI R3, RZ, 0x1f, R0 ;  /* 0x0000001fff037819 */ /* 0x000fe20000011400 */
[----:B------:R-:W-:-:S04]  /*02d0*/  FFMA.FTZ R5, R5, R6, R5 ;  /* 0x0000000605057223 */ /* 0x000fc80000010005 */
[----:B------:R-:W-:Y:S01]  /*02e0*/  FFMA.FTZ R5, R2, 0.69314718246459960938, R5 ;  /* 0x3f31721802057823 */ /* 0x000fe20000010005 */
[----:B------:R-:W-:Y:S01]  /*02f0*/  LEA R2, P2, R0, UR6, 0x2 ;  /* 0x0000000600027c11 */ /* 0x000fe2000f8410ff */
[C---:B------:R-:W-:Y:S01]  /*0300*/  @P1 FFMA.FTZ R5, R4.reuse, R7, +INF ;  /* 0x7f80000004051423 */ /* 0x040fe20000010007 */
[----:B------:R-:W-:Y:S02]  /*0310*/  FSETP.NEU.AND P1, PT, R4, RZ, PT ;  /* 0x000000ff0400720b */ /* 0x000fe40003f2d000 */
[----:B------:R-:W-:Y:S02]  /*0320*/  LEA.HI.X R3, R0, UR7, R3, 0x2, P2 ;  /* 0x0000000700037c11 */ /* 0x000fe400090f1403 */
[----:B------:R-:W-:Y:S01]  /*0330*/  FSEL R5, R5, -INF , P1 ;  /* 0xff80000005057808 */ /* 0x000fe20000800000 */
[----:B------:R-:W-:Y:S08]  /*0340*/  @P0 EXIT ;  /* 0x000000000000094d */ /* 0x000ff00003800000 */
[----:B------:R-:W-:Y:S01]  /*0350*/  STG.E desc[UR4][R2.64], R5 ;  /* 0x0000000502007986 */ /* 0x000fe2000c101904 */
[----:B------:R-:W-:Y:S05]  /*0360*/  EXIT ;  /* 0x000000000000794d */ /* 0x000fea0003800000 */
.L_x_2:
[----:B------:R-:W-:-:S00]  /*0370*/  BRA `(.L_x_2) ;  /* 0xfffffffc00fc7947 */ /* 0x000fc0000383ffff */
[----:B------:R-:W-:-:S00]  /*0380*/  NOP ;  /* 0x0000000000007918 */ /* 0x000fc00000000000 */
[----:B------:R-:W-:-:S00]  /*0390*/  NOP ;  /* 0x0000000000007918 */ /* 0x000fc00000000000 */
[----:B------:R-:W-:-:S00]  /*03a0*/  NOP ;  /* 0x0000000000007918 */ /* 0x000fc00000000000 */
[----:B------:R-:W-:-:S00]  /*03b0*/  NOP ;  /* 0x0000000000007918 */ /* 0x000fc00000000000 */
[----:B------:R-:W-:-:S00]  /*03c0*/  NOP ;  /* 0x0000000000007918 */ /* 0x000fc00000000000 */
[----:B------:R-:W-:-:S00]  /*03d0*/  NOP ;  /* 0x0000000000007918 */ /* 0x000fc00000000000 */
[----:B------:R-:W-:-:S00]  /*03e0*/  NOP ;  /* 0x0000000000007918 */ /* 0x000fc00000000000 */
[----:B------:R-:W-:-:S00]  /*03f0*/  NOP ;  /* 0x0000000000007918 */ /* 0x000fc00000000000 */
.L_x_3:


//--------------------- .nv.global.init           --------------------------
	.section	.nv.global.init,"aw",@progbits
.nv.global.init:
	.type		_$_str,@object
	.size		_$_str,(.L_0 - _$_str)
_$_str:
        /*0000*/ 	.byte	0x5f, 0x5f, 0x43, 0x55, 0x44, 0x41, 0x5f, 0x46, 0x54, 0x5a, 0x00
.L_0:


//--------------------- .nv.constant0.triton_poi_fused_add_exp_log_mul_0 --------------------------
	.section	.nv.constant0.triton_poi_fused_add_exp_log_mul_0,"a",@progbits
	.sectionflags	@""
	.align	4
.nv.constant0.triton_poi_fused_add_exp_log_mul_0:
	.zero		548
